//
// Generated by NVIDIA NVVM Compiler
//
// Compiler Build ID: CL-36424714
// Cuda compilation tools, release 13.0, V13.0.88
// Based on NVVM 20.0.0
//

.version 9.0
.target sm_100
.address_size 64

	// .globl	_Z21reduceSumSharedKernelPKfPfj
.extern .shared .align 16 .b8 sdata[];

.visible .entry _Z21reduceSumSharedKernelPKfPfj(
	.param .u64 .ptr .align 1 _Z21reduceSumSharedKernelPKfPfj_param_0,
	.param .u64 .ptr .align 1 _Z21reduceSumSharedKernelPKfPfj_param_1,
	.param .u32 _Z21reduceSumSharedKernelPKfPfj_param_2
)
{
	.reg .pred 	%p<6>;
	.reg .b32 	%r<15>;
	.reg .b32 	%f<6>;
	.reg .b64 	%rd<9>;

	ld.param.u64 	%rd1, [_Z21reduceSumSharedKernelPKfPfj_param_0];
	ld.param.u64 	%rd2, [_Z21reduceSumSharedKernelPKfPfj_param_1];
	ld.param.u32 	%r8, [_Z21reduceSumSharedKernelPKfPfj_param_2];
	mov.u32 	%r1, %tid.x;
	mov.u32 	%r2, %ctaid.x;
	mov.u32 	%r14, %ntid.x;
	mad.lo.s32 	%r4, %r2, %r14, %r1;
	setp.ge.u32 	%p1, %r4, %r8;
	shl.b32 	%r9, %r1, 2;
	mov.u32 	%r10, sdata;
	add.s32 	%r5, %r10, %r9;
	@%p1 bra 	$L__BB0_2;
	cvta.to.global.u64 	%rd3, %rd1;
	mul.wide.u32 	%rd4, %r4, 4;
	add.s64 	%rd5, %rd3, %rd4;
	ld.global.f32 	%f1, [%rd5];
	st.shared.f32 	[%r5], %f1;
	bra.uni 	$L__BB0_3;
$L__BB0_2:
	mov.b32 	%r11, 0;
	st.shared.u32 	[%r5], %r11;
$L__BB0_3:
	bar.sync 	0;
	setp.lt.u32 	%p2, %r14, 2;
	@%p2 bra 	$L__BB0_7;
$L__BB0_4:
	shr.u32 	%r7, %r14, 1;
	setp.ge.u32 	%p3, %r1, %r7;
	@%p3 bra 	$L__BB0_6;
	shl.b32 	%r12, %r7, 2;
	add.s32 	%r13, %r5, %r12;
	ld.shared.f32 	%f2, [%r13];
	ld.shared.f32 	%f3, [%r5];
	add.f32 	%f4, %f2, %f3;
	st.shared.f32 	[%r5], %f4;
$L__BB0_6:
	bar.sync 	0;
	setp.gt.u32 	%p4, %r14, 3;
	mov.u32 	%r14, %r7;
	@%p4 bra 	$L__BB0_4;
$L__BB0_7:
	setp.ne.s32 	%p5, %r1, 0;
	@%p5 bra 	$L__BB0_9;
	ld.shared.f32 	%f5, [sdata];
	cvta.to.global.u64 	%rd6, %rd2;
	mul.wide.u32 	%rd7, %r2, 4;
	add.s64 	%rd8, %rd6, %rd7;
	st.global.f32 	[%rd8], %f5;
$L__BB0_9:
	ret;

}


// ===== COMPILED SASS (sm_100) =====

	.target	sm_100

	.elftype	@"ET_EXEC"


//--------------------- .note.nv.tkinfo           --------------------------
	.section	.note.nv.tkinfo,"",@"SHT_NOTE"
	.sectionflags	@"SHF_NOTE_NV_TKINFO"
	.tkinfo
        /*0018*/ 	.word	0x00000002
        /*0030*/ 	.string	""
        /*0030*/ 	.string	"ptxas"
        /*0030*/ 	.string	"Cuda compilation tools, release 13.0, V13.0.88"
        /*0030*/ 	.string	"Build cuda_13.0.r13.0/compiler.36424714_0"
        /*0030*/ 	.string	"-arch sm_100 -m 64 "



//--------------------- .note.nv.cuinfo           --------------------------
	.section	.note.nv.cuinfo,"",@"SHT_NOTE"
	.sectionflags	@"SHF_NOTE_NV_CUINFO"
        /*0018*/ 	.short	0x0002
        /*001a*/ 	.short	0x0064
        /*001c*/ 	.short	0x0082
	.zero		2


//--------------------- .nv.info                  --------------------------
	.section	.nv.info,"",@"SHT_CUDA_INFO"
	.align	4


	//----- nvinfo : EIATTR_REGCOUNT
	.align		4
        /*0000*/ 	.byte	0x04, 0x2f
        /*0002*/ 	.short	(.L_1 - .L_0)
	.align		4
.L_0:
        /*0004*/ 	.word	index@(_Z21reduceSumSharedKernelPKfPfj)
        /*0008*/ 	.word	0x0000000a


	//----- nvinfo : EIATTR_FRAME_SIZE
	.align		4
.L_1:
        /*000c*/ 	.byte	0x04, 0x11
        /*000e*/ 	.short	(.L_3 - .L_2)
	.align		4
.L_2:
        /*0010*/ 	.word	index@(_Z21reduceSumSharedKernelPKfPfj)
        /*0014*/ 	.word	0x00000000


	//----- nvinfo : EIATTR_MIN_STACK_SIZE
	.align		4
.L_3:
        /*0018*/ 	.byte	0x04, 0x12
        /*001a*/ 	.short	(.L_5 - .L_4)
	.align		4
.L_4:
        /*001c*/ 	.word	index@(_Z21reduceSumSharedKernelPKfPfj)
        /*0020*/ 	.word	0x00000000
.L_5:


//--------------------- .nv.compat                --------------------------
	.section	.nv.compat,"",@"SHT_CUDA_COMPAT_INFO"
	.align	4
        /*0000*/ 	.byte	0x02, 0x09, 0x00, 0x00, 0x02, 0x02, 0x01, 0x00, 0x02, 0x05, 0x05, 0x00, 0x03, 0x07, 0x01, 0x01
        /*0010*/ 	.byte	0x02, 0x03, 0x00, 0x00, 0x02, 0x06, 0x01, 0x00, 0x04, 0x0b, 0x08, 0x00, 0x09, 0x00, 0x00, 0x00
        /*0020*/ 	.byte	0x00, 0x00, 0x00, 0x00


//--------------------- .nv.info._Z21reduceSumSharedKernelPKfPfj --------------------------
	.section	.nv.info._Z21reduceSumSharedKernelPKfPfj,"",@"SHT_CUDA_INFO"
	.sectionflags	@""
	.align	4


	//----- nvinfo : EIATTR_CUDA_API_VERSION
	.align		4
        /*0000*/ 	.byte	0x04, 0x37
        /*0002*/ 	.short	(.L_7 - .L_6)
.L_6:
        /*0004*/ 	.word	0x00000082


	//----- nvinfo : EIATTR_KPARAM_INFO
	.align		4
.L_7:
        /*0008*/ 	.byte	0x04, 0x17
        /*000a*/ 	.short	(.L_9 - .L_8)
.L_8:
        /*000c*/ 	.word	0x00000000
        /*0010*/ 	.short	0x0002
        /*0012*/ 	.short	0x0010
        /*0014*/ 	.byte	0x00, 0xf0, 0x11, 0x00


	//----- nvinfo : EIATTR_KPARAM_INFO
	.align		4
.L_9:
        /*0018*/ 	.byte	0x04, 0x17
        /*001a*/ 	.short	(.L_11 - .L_10)
.L_10:
        /*001c*/ 	.word	0x00000000
        /*0020*/ 	.short	0x0001
        /*0022*/ 	.short	0x0008
        /*0024*/ 	.byte	0x00, 0xf5, 0x21, 0x00


	//----- nvinfo : EIATTR_KPARAM_INFO
	.align		4
.L_11:
        /*0028*/ 	.byte	0x04, 0x17
        /*002a*/ 	.short	(.L_13 - .L_12)
.L_12:
        /*002c*/ 	.word	0x00000000
        /*0030*/ 	.short	0x0000
        /*0032*/ 	.short	0x0000
        /*0034*/ 	.byte	0x00, 0xf5, 0x21, 0x00


	//----- nvinfo : EIATTR_SPARSE_MMA_MASK
	.align		4
.L_13:
        /*0038*/ 	.byte	0x03, 0x50
        /*003a*/ 	.short	0x0000


	//----- nvinfo : EIATTR_MAXREG_COUNT
	.align		4
        /*003c*/ 	.byte	0x03, 0x1b
        /*003e*/ 	.short	0x00ff


	//----- nvinfo : EIATTR_NUM_BARRIERS
	.align		4
        /*0040*/ 	.byte	0x02, 0x4c
        /*0042*/ 	.byte	0x01
	.zero		1


	//----- nvinfo : EIATTR_MERCURY_ISA_VERSION
	.align		4
        /*0044*/ 	.byte	0x03, 0x5f
        /*0046*/ 	.short	0x0101


	//----- nvinfo : EIATTR_VRC_CTA_INIT_COUNT
	.align		4
        /*0048*/ 	.byte	0x02, 0x4a
	.zero		1
	.zero		1


	//----- nvinfo : EIATTR_EXIT_INSTR_OFFSETS
	.align		4
        /*004c*/ 	.byte	0x04, 0x1c
        /*004e*/ 	.short	(.L_15 - .L_14)


	//   ....[0]....
.L_14:
        /*0050*/ 	.word	0x00000210


	//   ....[1]....
        /*0054*/ 	.word	0x00000290


	//----- nvinfo : EIATTR_CBANK_PARAM_SIZE
	.align		4
.L_15:
        /*0058*/ 	.byte	0x03, 0x19
        /*005a*/ 	.short	0x0014


	//----- nvinfo : EIATTR_PARAM_CBANK
	.align		4
        /*005c*/ 	.byte	0x04, 0x0a
        /*005e*/ 	.short	(.L_17 - .L_16)
	.align		4
.L_16:
        /*0060*/ 	.word	index@(.nv.constant0._Z21reduceSumSharedKernelPKfPfj)
        /*0064*/ 	.short	0x0380
        /*0066*/ 	.short	0x0014


	//----- nvinfo : EIATTR_SW_WAR
	.align		4
.L_17:
        /*0068*/ 	.byte	0x04, 0x36
        /*006a*/ 	.short	(.L_19 - .L_18)
.L_18:
        /*006c*/ 	.word	0x00000008
.L_19:


//--------------------- .nv.callgraph             --------------------------
	.section	.nv.callgraph,"",@"SHT_CUDA_CALLGRAPH"
	.align	4
	.sectionentsize	8
	.align		4
        /*0000*/ 	.word	0x00000000
	.align		4
        /*0004*/ 	.word	0xffffffff
	.align		4
        /*0008*/ 	.word	0x00000000
	.align		4
        /*000c*/ 	.word	0xfffffffe
	.align		4
        /*0010*/ 	.word	0x00000000
	.align		4
        /*0014*/ 	.word	0xfffffffd
	.align		4
        /*0018*/ 	.word	0x00000000
	.align		4
        /*001c*/ 	.word	0xfffffffc


//--------------------- .text._Z21reduceSumSharedKernelPKfPfj --------------------------
	.section	.text._Z21reduceSumSharedKernelPKfPfj,"ax",@progbits
	.align	128
        .global         _Z21reduceSumSharedKernelPKfPfj
        .type           _Z21reduceSumSharedKernelPKfPfj,@function
        .size           _Z21reduceSumSharedKernelPKfPfj,(.L_x_3 - _Z21reduceSumSharedKernelPKfPfj)
        .other          _Z21reduceSumSharedKernelPKfPfj,@"STO_CUDA_ENTRY STV_DEFAULT"
_Z21reduceSumSharedKernelPKfPfj:
.text._Z21reduceSumSharedKernelPKfPfj:
[----:B------:R-:W-:Y:S01]  /*0000*/  LDC R1, c[0x0][0x37c] ;  /* 0x0000df00ff017b82 */ /* 0x000fe20000000800 */
[----:B------:R-:W0:Y:S01]  /*0010*/  S2R R6, SR_TID.X ;  /* 0x0000000000067919 */ /* 0x000e220000002100 */
[----:B------:R-:W0:Y:S01]  /*0020*/  LDCU UR8, c[0x0][0x360] ;  /* 0x00006c00ff0877ac */ /* 0x000e220008000800 */
[----:B------:R-:W0:Y:S01]  /*0030*/  S2R R7, SR_CTAID.X ;  /* 0x0000000000077919 */ /* 0x000e220000002500 */
[----:B------:R-:W1:Y:S01]  /*0040*/  LDCU UR4, c[0x0][0x390] ;  /* 0x00007200ff0477ac */ /* 0x000e620008000800 */
[----:B------:R-:W2:Y:S01]  /*0050*/  LDCU.64 UR6, c[0x0][0x358] ;  /* 0x00006b00ff0677ac */ /* 0x000ea20008000a00 */
[----:B0-----:R-:W-:-:S05]  /*0060*/  IMAD R5, R7, UR8, R6 ;  /* 0x0000000807057c24 */ /* 0x001fca000f8e0206 */
[----:B-1----:R-:W-:-:S13]  /*0070*/  ISETP.GE.U32.AND P1, PT, R5, UR4, PT ;  /* 0x0000000405007c0c */ /* 0x002fda000bf26070 */
[----:B------:R-:W0:Y:S02]  /*0080*/  @!P1 LDC.64 R2, c[0x0][0x380] ;  /* 0x0000e000ff029b82 */ /* 0x000e240000000a00 */
[----:B0-----:R-:W-:-:S06]  /*0090*/  @!P1 IMAD.WIDE.U32 R2, R5, 0x4, R2 ;  /* 0x0000000405029825 */ /* 0x001fcc00078e0002 */
[----:B--2---:R-:W2:Y:S01]  /*00a0*/  @!P1 LDG.E R3, desc[UR6][R2.64] ;  /* 0x0000000602039981 */ /* 0x004ea2000c1e1900 */
[----:B------:R-:W0:Y:S01]  /*00b0*/  S2UR UR5, SR_CgaCtaId ;  /* 0x00000000000579c3 */ /* 0x000e220000008800 */
[----:B------:R-:W-:Y:S01]  /*00c0*/  IMAD.U32 R4, RZ, RZ, UR8 ;  /* 0x00000008ff047e24 */ /* 0x000fe2000f8e00ff */
[----:B------:R-:W-:Y:S01]  /*00d0*/  UMOV UR4, 0x400 ;  /* 0x0000040000047882 */ /* 0x000fe20000000000 */
[----:B------:R-:W-:-:S03]  /*00e0*/  ISETP.NE.AND P0, PT, R6, RZ, PT ;  /* 0x000000ff0600720c */ /* 0x000fc60003f05270 */
[----:B------:R-:W-:Y:S01]  /*00f0*/  ISETP.GE.U32.AND P2, PT, R4, 0x2, PT ;  /* 0x000000020400780c */ /* 0x000fe20003f46070 */
[----:B0-----:R-:W-:-:S06]  /*0100*/  ULEA UR4, UR5, UR4, 0x18 ;  /* 0x0000000405047291 */ /* 0x001fcc000f8ec0ff */
[----:B------:R-:W-:-:S05]  /*0110*/  LEA R0, R6, UR4, 0x2 ;  /* 0x0000000406007c11 */ /* 0x000fca000f8e10ff */
[----:B--2---:R0:W-:Y:S04]  /*0120*/  @!P1 STS [R0], R3 ;  /* 0x0000000300009388 */ /* 0x0041e80000000800 */
[----:B------:R0:W-:Y:S01]  /*0130*/  @P1 STS [R0], RZ ;  /* 0x000000ff00001388 */ /* 0x0001e20000000800 */
[----:B------:R-:W-:Y:S06]  /*0140*/  BAR.SYNC.DEFER_BLOCKING 0x0 ;  /* 0x0000000000007b1d */ /* 0x000fec0000010000 */
[----:B------:R-:W-:Y:S05]  /*0150*/  @!P2 BRA `(.L_x_0) ;  /* 0x00000000002ca947 */ /* 0x000fea0003800000 */
.L_x_1:
[----:B------:R-:W-:-:S04]  /*0160*/  SHF.R.U32.HI R5, RZ, 0x1, R4 ;  /* 0x00000001ff057819 */ /* 0x000fc80000011604 */
[----:B------:R-:W-:-:S13]  /*0170*/  ISETP.GE.U32.AND P1, PT, R6, R5, PT ;  /* 0x000000050600720c */ /* 0x000fda0003f26070 */
[----:B------:R-:W-:Y:S01]  /*0180*/  @!P1 IMAD R2, R5, 0x4, R0 ;  /* 0x0000000405029824 */ /* 0x000fe200078e0200 */
[----:B0-----:R-:W-:Y:S05]  /*0190*/  @!P1 LDS R3, [R0] ;  /* 0x0000000000039984 */ /* 0x001fea0000000800 */
[----:B------:R-:W0:Y:S02]  /*01a0*/  @!P1 LDS R2, [R2] ;  /* 0x0000000002029984 */ /* 0x000e240000000800 */
[----:B0-----:R-:W-:-:S05]  /*01b0*/  @!P1 FADD R3, R2, R3 ;  /* 0x0000000302039221 */ /* 0x001fca0000000000 */
[----:B------:R1:W-:Y:S01]  /*01c0*/  @!P1 STS [R0], R3 ;  /* 0x0000000300009388 */ /* 0x0003e20000000800 */
[----:B------:R-:W-:Y:S01]  /*01d0*/  BAR.SYNC.DEFER_BLOCKING 0x0 ;  /* 0x0000000000007b1d */ /* 0x000fe20000010000 */
[----:B------:R-:W-:Y:S01]  /*01e0*/  ISETP.GT.U32.AND P1, PT, R4, 0x3, PT ;  /* 0x000000030400780c */ /* 0x000fe20003f24070 */
[----:B------:R-:W-:-:S12]  /*01f0*/  IMAD.MOV.U32 R4, RZ, RZ, R5 ;  /* 0x000000ffff047224 */ /* 0x000fd800078e0005 */
[----:B-1----:R-:W-:Y:S05]  /*0200*/  @P1 BRA `(.L_x_1) ;  /* 0xfffffffc00d41947 */ /* 0x002fea000383ffff */
.L_x_0:
[----:B------:R-:W-:Y:S05]  /*0210*/  @P0 EXIT ;  /* 0x000000000000094d */ /* 0x000fea0003800000 */
[----:B------:R-:W1:Y:S01]  /*0220*/  S2UR UR5, SR_CgaCtaId ;  /* 0x00000000000579c3 */ /* 0x000e620000008800 */
[----:B------:R-:W-:-:S07]  /*0230*/  UMOV UR4, 0x400 ;  /* 0x0000040000047882 */ /* 0x000fce0000000000 */
[----:B0-----:R-:W0:Y:S01]  /*0240*/  LDC.64 R2, c[0x0][0x388] ;  /* 0x0000e200ff027b82 */ /* 0x001e220000000a00 */
[----:B-1----:R-:W-:Y:S01]  /*0250*/  ULEA UR4, UR5, UR4, 0x18 ;  /* 0x0000000405047291 */ /* 0x002fe2000f8ec0ff */
[----:B0-----:R-:W-:-:S08]  /*0260*/  IMAD.WIDE.U32 R2, R7, 0x4, R2 ;  /* 0x0000000407027825 */ /* 0x001fd000078e0002 */
[----:B------:R-:W0:Y:S04]  /*0270*/  LDS R5, [UR4] ;  /* 0x00000004ff057984 */ /* 0x000e280008000800 */
[----:B0-----:R-:W-:Y:S01]  /*0280*/  STG.E desc[UR6][R2.64], R5 ;  /* 0x0000000502007986 */ /* 0x001fe2000c101906 */
[----:B------:R-:W-:Y:S05]  /*0290*/  EXIT ;  /* 0x000000000000794d */ /* 0x000fea0003800000 */
.L_x_2:
[----:B------:R-:W-:-:S00]  /*02a0*/  BRA `(.L_x_2) ;  /* 0xfffffffc00fc7947 */ /* 0x000fc0000383ffff */
[----:B------:R-:W-:-:S00]  /*02b0*/  NOP ;  /* 0x0000000000007918 */ /* 0x000fc00000000000 */
        /* <DEDUP_REMOVED lines=12> */
.L_x_3:


//--------------------- .nv.shared._Z21reduceSumSharedKernelPKfPfj --------------------------
	.section	.nv.shared._Z21reduceSumSharedKernelPKfPfj,"aw",@nobits
	.sectionflags	@""
	.align	16
	.zero		1024


//--------------------- .nv.shared.reserved.0     --------------------------
	.section	.nv.shared.reserved.0,"aw",@nobits
	.weak		__nv_reservedSMEM_offset_0_alias
	.size		__nv_reservedSMEM_offset_0_alias, 0, 64
	.other		__nv_reservedSMEM_offset_0_alias,@"STO_CUDA_RESERVED_SHARED STV_DEFAULT"
__nv_reservedSMEM_offset_0_alias:
	.zero		0
	.zero		64


//--------------------- .nv.constant0._Z21reduceSumSharedKernelPKfPfj --------------------------
	.section	.nv.constant0._Z21reduceSumSharedKernelPKfPfj,"a",@progbits
	.sectionflags	@""
	.align	4
.nv.constant0._Z21reduceSumSharedKernelPKfPfj:
	.zero		916


//--------------------- SYMBOLS --------------------------

	.type		.nv.reservedSmem.offset0,@object
	.size		.nv.reservedSmem.offset0,0x4
	.type		.nv.reservedSmem.cap,@object
	.size		.nv.reservedSmem.cap,0x4
